//
// Generated by NVIDIA NVVM Compiler
//
// Compiler Build ID: CL-36424714
// Cuda compilation tools, release 13.0, V13.0.88
// Based on NVVM 20.0.0
//

.version 9.0
.target sm_100
.address_size 64

	// .globl	_Z10DistKernelPfif

.visible .entry _Z10DistKernelPfif(
	.param .u64 .ptr .align 1 _Z10DistKernelPfif_param_0,
	.param .u32 _Z10DistKernelPfif_param_1,
	.param .f32 _Z10DistKernelPfif_param_2
)
{
	.reg .b32 	%r<4>;
	.reg .b32 	%f<6>;
	.reg .b64 	%rd<5>;
	.reg .b64 	%fd<5>;

	ld.param.u64 	%rd1, [_Z10DistKernelPfif_param_0];
	ld.param.u32 	%r1, [_Z10DistKernelPfif_param_1];
	ld.param.f32 	%f1, [_Z10DistKernelPfif_param_2];
	cvta.to.global.u64 	%rd2, %rd1;
	mov.u32 	%r2, %tid.x;
	mul.lo.s32 	%r3, %r2, 10;
	cvt.rn.f64.u32 	%fd1, %r3;
	cvt.rn.f64.s32 	%fd2, %r1;
	add.f64 	%fd3, %fd2, 0dBFF0000000000000;
	div.rn.f64 	%fd4, %fd1, %fd3;
	cvt.rn.f32.f64 	%f2, %fd4;
	sub.f32 	%f3, %f2, %f1;
	mul.f32 	%f4, %f3, %f3;
	sqrt.rn.f32 	%f5, %f4;
	mul.wide.u32 	%rd3, %r2, 4;
	add.s64 	%rd4, %rd2, %rd3;
	st.global.f32 	[%rd4], %f5;
	ret;

}


// ===== COMPILED SASS (sm_100) =====

	.target	sm_100

	.elftype	@"ET_EXEC"


//--------------------- .note.nv.tkinfo           --------------------------
	.section	.note.nv.tkinfo,"",@"SHT_NOTE"
	.sectionflags	@"SHF_NOTE_NV_TKINFO"
	.tkinfo
        /*0018*/ 	.word	0x00000002
        /*0030*/ 	.string	""
        /*0030*/ 	.string	"ptxas"
        /*0030*/ 	.string	"Cuda compilation tools, release 13.0, V13.0.88"
        /*0030*/ 	.string	"Build cuda_13.0.r13.0/compiler.36424714_0"
        /*0030*/ 	.string	"-arch sm_100 -m 64 "



//--------------------- .note.nv.cuinfo           --------------------------
	.section	.note.nv.cuinfo,"",@"SHT_NOTE"
	.sectionflags	@"SHF_NOTE_NV_CUINFO"
        /*0018*/ 	.short	0x0002
        /*001a*/ 	.short	0x0064
        /*001c*/ 	.short	0x0082
	.zero		2


//--------------------- .nv.info                  --------------------------
	.section	.nv.info,"",@"SHT_CUDA_INFO"
	.align	4


	//----- nvinfo : EIATTR_REGCOUNT
	.align		4
        /*0000*/ 	.byte	0x04, 0x2f
        /*0002*/ 	.short	(.L_1 - .L_0)
	.align		4
.L_0:
        /*0004*/ 	.word	index@(_Z10DistKernelPfif)
        /*0008*/ 	.word	0x00000019


	//----- nvinfo : EIATTR_FRAME_SIZE
	.align		4
.L_1:
        /*000c*/ 	.byte	0x04, 0x11
        /*000e*/ 	.short	(.L_3 - .L_2)
	.align		4
.L_2:
        /*0010*/ 	.word	index@($__internal_1_$__cuda_sm20_sqrt_rn_f32_slowpath)
        /*0014*/ 	.word	0x00000000


	//----- nvinfo : EIATTR_FRAME_SIZE
	.align		4
.L_3:
        /*0018*/ 	.byte	0x04, 0x11
        /*001a*/ 	.short	(.L_5 - .L_4)
	.align		4
.L_4:
        /*001c*/ 	.word	index@($__internal_0_$__cuda_sm20_div_rn_f64_full)
        /*0020*/ 	.word	0x00000000


	//----- nvinfo : EIATTR_FRAME_SIZE
	.align		4
.L_5:
        /*0024*/ 	.byte	0x04, 0x11
        /*0026*/ 	.short	(.L_7 - .L_6)
	.align		4
.L_6:
        /*0028*/ 	.word	index@(_Z10DistKernelPfif)
        /*002c*/ 	.word	0x00000000


	//----- nvinfo : EIATTR_MIN_STACK_SIZE
	.align		4
.L_7:
        /*0030*/ 	.byte	0x04, 0x12
        /*0032*/ 	.short	(.L_9 - .L_8)
	.align		4
.L_8:
        /*0034*/ 	.word	index@(_Z10DistKernelPfif)
        /*0038*/ 	.word	0x00000000
.L_9:


//--------------------- .nv.compat                --------------------------
	.section	.nv.compat,"",@"SHT_CUDA_COMPAT_INFO"
	.align	4
        /*0000*/ 	.byte	0x02, 0x09, 0x00, 0x00, 0x02, 0x02, 0x01, 0x00, 0x02, 0x05, 0x05, 0x00, 0x03, 0x07, 0x01, 0x01
        /*0010*/ 	.byte	0x02, 0x03, 0x00, 0x00, 0x02, 0x06, 0x01, 0x00, 0x04, 0x0b, 0x08, 0x00, 0x01, 0x00, 0x00, 0x00
        /*0020*/ 	.byte	0x00, 0x00, 0x00, 0x00


//--------------------- .nv.info._Z10DistKernelPfif --------------------------
	.section	.nv.info._Z10DistKernelPfif,"",@"SHT_CUDA_INFO"
	.sectionflags	@""
	.align	4


	//----- nvinfo : EIATTR_CUDA_API_VERSION
	.align		4
        /*0000*/ 	.byte	0x04, 0x37
        /*0002*/ 	.short	(.L_11 - .L_10)
.L_10:
        /*0004*/ 	.word	0x00000082


	//----- nvinfo : EIATTR_KPARAM_INFO
	.align		4
.L_11:
        /*0008*/ 	.byte	0x04, 0x17
        /*000a*/ 	.short	(.L_13 - .L_12)
.L_12:
        /*000c*/ 	.word	0x00000000
        /*0010*/ 	.short	0x0002
        /*0012*/ 	.short	0x000c
        /*0014*/ 	.byte	0x00, 0xf0, 0x11, 0x00


	//----- nvinfo : EIATTR_KPARAM_INFO
	.align		4
.L_13:
        /*0018*/ 	.byte	0x04, 0x17
        /*001a*/ 	.short	(.L_15 - .L_14)
.L_14:
        /*001c*/ 	.word	0x00000000
        /*0020*/ 	.short	0x0001
        /*0022*/ 	.short	0x0008
        /*0024*/ 	.byte	0x00, 0xf0, 0x11, 0x00


	//----- nvinfo : EIATTR_KPARAM_INFO
	.align		4
.L_15:
        /*0028*/ 	.byte	0x04, 0x17
        /*002a*/ 	.short	(.L_17 - .L_16)
.L_16:
        /*002c*/ 	.word	0x00000000
        /*0030*/ 	.short	0x0000
        /*0032*/ 	.short	0x0000
        /*0034*/ 	.byte	0x00, 0xf5, 0x21, 0x00


	//----- nvinfo : EIATTR_SPARSE_MMA_MASK
	.align		4
.L_17:
        /*0038*/ 	.byte	0x03, 0x50
        /*003a*/ 	.short	0x0000


	//----- nvinfo : EIATTR_MAXREG_COUNT
	.align		4
        /*003c*/ 	.byte	0x03, 0x1b
        /*003e*/ 	.short	0x00ff


	//----- nvinfo : EIATTR_MERCURY_ISA_VERSION
	.align		4
        /*0040*/ 	.byte	0x03, 0x5f
        /*0042*/ 	.short	0x0101


	//----- nvinfo : EIATTR_VRC_CTA_INIT_COUNT
	.align		4
        /*0044*/ 	.byte	0x02, 0x4a
	.zero		1
	.zero		1


	//----- nvinfo : EIATTR_EXIT_INSTR_OFFSETS
	.align		4
        /*0048*/ 	.byte	0x04, 0x1c
        /*004a*/ 	.short	(.L_19 - .L_18)


	//   ....[0]....
.L_18:
        /*004c*/ 	.word	0x00000300


	//----- nvinfo : EIATTR_CRS_STACK_SIZE
	.align		4
.L_19:
        /*0050*/ 	.byte	0x04, 0x1e
        /*0052*/ 	.short	(.L_21 - .L_20)
.L_20:
        /*0054*/ 	.word	0x00000000


	//----- nvinfo : EIATTR_CBANK_PARAM_SIZE
	.align		4
.L_21:
        /*0058*/ 	.byte	0x03, 0x19
        /*005a*/ 	.short	0x0010


	//----- nvinfo : EIATTR_PARAM_CBANK
	.align		4
        /*005c*/ 	.byte	0x04, 0x0a
        /*005e*/ 	.short	(.L_23 - .L_22)
	.align		4
.L_22:
        /*0060*/ 	.word	index@(.nv.constant0._Z10DistKernelPfif)
        /*0064*/ 	.short	0x0380
        /*0066*/ 	.short	0x0010


	//----- nvinfo : EIATTR_SW_WAR
	.align		4
.L_23:
        /*0068*/ 	.byte	0x04, 0x36
        /*006a*/ 	.short	(.L_25 - .L_24)
.L_24:
        /*006c*/ 	.word	0x00000008
.L_25:


//--------------------- .nv.callgraph             --------------------------
	.section	.nv.callgraph,"",@"SHT_CUDA_CALLGRAPH"
	.align	4
	.sectionentsize	8
	.align		4
        /*0000*/ 	.word	0x00000000
	.align		4
        /*0004*/ 	.word	0xffffffff
	.align		4
        /*0008*/ 	.word	0x00000000
	.align		4
        /*000c*/ 	.word	0xfffffffe
	.align		4
        /*0010*/ 	.word	0x00000000
	.align		4
        /*0014*/ 	.word	0xfffffffd
	.align		4
        /*0018*/ 	.word	0x00000000
	.align		4
        /*001c*/ 	.word	0xfffffffc


//--------------------- .text._Z10DistKernelPfif  --------------------------
	.section	.text._Z10DistKernelPfif,"ax",@progbits
	.align	128
        .global         _Z10DistKernelPfif
        .type           _Z10DistKernelPfif,@function
        .size           _Z10DistKernelPfif,(.L_x_13 - _Z10DistKernelPfif)
        .other          _Z10DistKernelPfif,@"STO_CUDA_ENTRY STV_DEFAULT"
_Z10DistKernelPfif:
.text._Z10DistKernelPfif:
[----:B------:R-:W-:Y:S01]  /*0000*/  LDC R1, c[0x0][0x37c] ;  /* 0x0000df00ff017b82 */ /* 0x000fe20000000800 */
[----:B------:R-:W0:Y:S01]  /*0010*/  LDCU UR4, c[0x0][0x388] ;  /* 0x00007100ff0477ac */ /* 0x000e220008000800 */
[----:B------:R-:W1:Y:S01]  /*0020*/  S2R R4, SR_TID.X ;  /* 0x0000000000047919 */ /* 0x000e620000002100 */
[----:B------:R-:W-:Y:S01]  /*0030*/  IMAD.MOV.U32 R2, RZ, RZ, 0x1 ;  /* 0x00000001ff027424 */ /* 0x000fe200078e00ff */
[----:B------:R-:W-:Y:S01]  /*0040*/  BSSY.RECONVERGENT B0, `(.L_x_0) ;  /* 0x0000016000007945 */ /* 0x000fe20003800200 */
[----:B0-----:R-:W0:Y:S02]  /*0050*/  I2F.F64 R6, UR4 ;  /* 0x0000000400067d12 */ /* 0x001e240008201c00 */
[----:B0-----:R-:W-:-:S06]  /*0060*/  DADD R6, R6, -1 ;  /* 0xbff0000006067429 */ /* 0x001fcc0000000000 */
[----:B------:R-:W0:Y:S02]  /*0070*/  MUFU.RCP64H R3, R7 ;  /* 0x0000000700037308 */ /* 0x000e240000001800 */
[----:B0-----:R-:W-:-:S08]  /*0080*/  DFMA R8, -R6, R2, 1 ;  /* 0x3ff000000608742b */ /* 0x001fd00000000102 */
[----:B------:R-:W-:-:S08]  /*0090*/  DFMA R8, R8, R8, R8 ;  /* 0x000000080808722b */ /* 0x000fd00000000008 */
[----:B------:R-:W-:Y:S01]  /*00a0*/  DFMA R2, R2, R8, R2 ;  /* 0x000000080202722b */ /* 0x000fe20000000002 */
[----:B-1----:R-:W-:-:S07]  /*00b0*/  IMAD R8, R4, 0xa, RZ ;  /* 0x0000000a04087824 */ /* 0x002fce00078e02ff */
[----:B------:R-:W-:Y:S01]  /*00c0*/  DFMA R10, -R6, R2, 1 ;  /* 0x3ff00000060a742b */ /* 0x000fe20000000102 */
[----:B------:R-:W0:Y:S07]  /*00d0*/  I2F.F64.U32 R8, R8 ;  /* 0x0000000800087312 */ /* 0x000e2e0000201800 */
[----:B------:R-:W-:-:S08]  /*00e0*/  DFMA R2, R2, R10, R2 ;  /* 0x0000000a0202722b */ /* 0x000fd00000000002 */
[----:B0-----:R-:W-:Y:S01]  /*00f0*/  DMUL R10, R8, R2 ;  /* 0x00000002080a7228 */ /* 0x001fe20000000000 */
[----:B------:R-:W-:-:S07]  /*0100*/  FSETP.GEU.AND P1, PT, |R9|, 6.5827683646048100446e-37, PT ;  /* 0x036000000900780b */ /* 0x000fce0003f2e200 */
[----:B------:R-:W-:-:S08]  /*0110*/  DFMA R12, -R6, R10, R8 ;  /* 0x0000000a060c722b */ /* 0x000fd00000000108 */
[----:B------:R-:W-:-:S10]  /*0120*/  DFMA R2, R2, R12, R10 ;  /* 0x0000000c0202722b */ /* 0x000fd4000000000a */
[----:B------:R-:W-:-:S05]  /*0130*/  FFMA R0, RZ, R7, R3 ;  /* 0x00000007ff007223 */ /* 0x000fca0000000003 */
[----:B------:R-:W-:-:S13]  /*0140*/  FSETP.GT.AND P0, PT, |R0|, 1.469367938527859385e-39, PT ;  /* 0x001000000000780b */ /* 0x000fda0003f04200 */
[----:B------:R-:W-:Y:S05]  /*0150*/  @P0 BRA P1, `(.L_x_1) ;  /* 0x0000000000100947 */ /* 0x000fea0000800000 */
[----:B------:R-:W-:-:S07]  /*0160*/  MOV R0, 0x180 ;  /* 0x0000018000007802 */ /* 0x000fce0000000f00 */
[----:B------:R-:W-:Y:S05]  /*0170*/  CALL.REL.NOINC `($__internal_0_$__cuda_sm20_div_rn_f64_full) ;  /* 0x0000000000647944 */ /* 0x000fea0003c00000 */
[----:B------:R-:W-:Y:S02]  /*0180*/  IMAD.MOV.U32 R2, RZ, RZ, R12 ;  /* 0x000000ffff027224 */ /* 0x000fe400078e000c */
[----:B------:R-:W-:-:S07]  /*0190*/  IMAD.MOV.U32 R3, RZ, RZ, R13 ;  /* 0x000000ffff037224 */ /* 0x000fce00078e000d */
.L_x_1:
[----:B------:R-:W-:Y:S05]  /*01a0*/  BSYNC.RECONVERGENT B0 ;  /* 0x0000000000007941 */ /* 0x000fea0003800200 */
.L_x_0:
[----:B------:R-:W0:Y:S01]  /*01b0*/  LDCU UR4, c[0x0][0x38c] ;  /* 0x00007180ff0477ac */ /* 0x000e220008000800 */
[----:B------:R-:W0:Y:S01]  /*01c0*/  F2F.F32.F64 R2, R2 ;  /* 0x0000000200027310 */ /* 0x000e220000301000 */
[----:B------:R-:W-:Y:S01]  /*01d0*/  BSSY.RECONVERGENT B0, `(.L_x_2) ;  /* 0x000000f000007945 */ /* 0x000fe20003800200 */
[----:B0-----:R-:W-:Y:S01]  /*01e0*/  FADD R0, R2, -UR4 ;  /* 0x8000000402007e21 */ /* 0x001fe20008000000 */
[----:B------:R-:W0:Y:S03]  /*01f0*/  LDCU.64 UR4, c[0x0][0x358] ;  /* 0x00006b00ff0477ac */ /* 0x000e260008000a00 */
[----:B------:R-:W-:-:S04]  /*0200*/  FMUL R6, R0, R0 ;  /* 0x0000000000067220 */ /* 0x000fc80000400000 */
[----:B------:R-:W-:Y:S01]  /*0210*/  VIADD R0, R6, 0xf3000000 ;  /* 0xf300000006007836 */ /* 0x000fe20000000000 */
[----:B------:R1:W2:Y:S04]  /*0220*/  MUFU.RSQ R5, R6 ;  /* 0x0000000600057308 */ /* 0x0002a80000001400 */
[----:B------:R-:W-:-:S13]  /*0230*/  ISETP.GT.U32.AND P0, PT, R0, 0x727fffff, PT ;  /* 0x727fffff0000780c */ /* 0x000fda0003f04070 */
[----:B012---:R-:W-:Y:S05]  /*0240*/  @!P0 BRA `(.L_x_3) ;  /* 0x00000000000c8947 */ /* 0x007fea0003800000 */
[----:B------:R-:W-:-:S07]  /*0250*/  MOV R8, 0x270 ;  /* 0x0000027000087802 */ /* 0x000fce0000000f00 */
[----:B------:R-:W-:Y:S05]  /*0260*/  CALL.REL.NOINC `($__internal_1_$__cuda_sm20_sqrt_rn_f32_slowpath) ;  /* 0x0000000400987944 */ /* 0x000fea0003c00000 */
[----:B------:R-:W-:Y:S05]  /*0270*/  BRA `(.L_x_4) ;  /* 0x0000000000107947 */ /* 0x000fea0003800000 */
.L_x_3:
[----:B------:R-:W-:Y:S01]  /*0280*/  FMUL.FTZ R7, R6, R5 ;  /* 0x0000000506077220 */ /* 0x000fe20000410000 */
[----:B------:R-:W-:-:S03]  /*0290*/  FMUL.FTZ R2, R5, 0.5 ;  /* 0x3f00000005027820 */ /* 0x000fc60000410000 */
[----:B------:R-:W-:-:S04]  /*02a0*/  FFMA R0, -R7, R7, R6 ;  /* 0x0000000707007223 */ /* 0x000fc80000000106 */
[----:B------:R-:W-:-:S07]  /*02b0*/  FFMA R7, R0, R2, R7 ;  /* 0x0000000200077223 */ /* 0x000fce0000000007 */
.L_x_4:
[----:B------:R-:W-:Y:S05]  /*02c0*/  BSYNC.RECONVERGENT B0 ;  /* 0x0000000000007941 */ /* 0x000fea0003800200 */
.L_x_2:
[----:B------:R-:W0:Y:S02]  /*02d0*/  LDC.64 R2, c[0x0][0x380] ;  /* 0x0000e000ff027b82 */ /* 0x000e240000000a00 */
[----:B0-----:R-:W-:-:S05]  /*02e0*/  IMAD.WIDE.U32 R4, R4, 0x4, R2 ;  /* 0x0000000404047825 */ /* 0x001fca00078e0002 */
[----:B------:R-:W-:Y:S01]  /*02f0*/  STG.E desc[UR4][R4.64], R7 ;  /* 0x0000000704007986 */ /* 0x000fe2000c101904 */
[----:B------:R-:W-:Y:S05]  /*0300*/  EXIT ;  /* 0x000000000000794d */ /* 0x000fea0003800000 */
        .weak           $__internal_0_$__cuda_sm20_div_rn_f64_full
        .type           $__internal_0_$__cuda_sm20_div_rn_f64_full,@function
        .size           $__internal_0_$__cuda_sm20_div_rn_f64_full,($__internal_1_$__cuda_sm20_sqrt_rn_f32_slowpath - $__internal_0_$__cuda_sm20_div_rn_f64_full)
$__internal_0_$__cuda_sm20_div_rn_f64_full:
[C---:B------:R-:W-:Y:S01]  /*0310*/  FSETP.GEU.AND P0, PT, |R7|.reuse, 1.469367938527859385e-39, PT ;  /* 0x001000000700780b */ /* 0x040fe20003f0e200 */
[----:B------:R-:W-:Y:S01]  /*0320*/  IMAD.MOV.U32 R16, RZ, RZ, 0x1 ;  /* 0x00000001ff107424 */ /* 0x000fe200078e00ff */
[----:B------:R-:W-:Y:S01]  /*0330*/  LOP3.LUT R2, R7, 0x800fffff, RZ, 0xc0, !PT ;  /* 0x800fffff07027812 */ /* 0x000fe200078ec0ff */
[----:B------:R-:W-:Y:S01]  /*0340*/  BSSY.RECONVERGENT B1, `(.L_x_5) ;  /* 0x0000055000017945 */ /* 0x000fe20003800200 */
[C---:B------:R-:W-:Y:S02]  /*0350*/  FSETP.GEU.AND P2, PT, |R9|.reuse, 1.469367938527859385e-39, PT ;  /* 0x001000000900780b */ /* 0x040fe40003f4e200 */
[----:B------:R-:W-:Y:S01]  /*0360*/  LOP3.LUT R3, R2, 0x3ff00000, RZ, 0xfc, !PT ;  /* 0x3ff0000002037812 */ /* 0x000fe200078efcff */
[----:B------:R-:W-:Y:S01]  /*0370*/  IMAD.MOV.U32 R2, RZ, RZ, R6 ;  /* 0x000000ffff027224 */ /* 0x000fe200078e0006 */
[----:B------:R-:W-:Y:S02]  /*0380*/  LOP3.LUT R5, R9, 0x7ff00000, RZ, 0xc0, !PT ;  /* 0x7ff0000009057812 */ /* 0x000fe400078ec0ff */
[----:B------:R-:W-:-:S03]  /*0390*/  LOP3.LUT R14, R7, 0x7ff00000, RZ, 0xc0, !PT ;  /* 0x7ff00000070e7812 */ /* 0x000fc600078ec0ff */
[----:B------:R-:W-:Y:S01]  /*03a0*/  @!P0 DMUL R2, R6, 8.98846567431157953865e+307 ;  /* 0x7fe0000006028828 */ /* 0x000fe20000000000 */
[----:B------:R-:W-:-:S03]  /*03b0*/  ISETP.GE.U32.AND P1, PT, R5, R14, PT ;  /* 0x0000000e0500720c */ /* 0x000fc60003f26070 */
[----:B------:R-:W-:Y:S01]  /*03c0*/  @!P2 LOP3.LUT R12, R7, 0x7ff00000, RZ, 0xc0, !PT ;  /* 0x7ff00000070ca812 */ /* 0x000fe200078ec0ff */
[----:B------:R-:W-:Y:S01]  /*03d0*/  @!P2 IMAD.MOV.U32 R18, RZ, RZ, RZ ;  /* 0x000000ffff12a224 */ /* 0x000fe200078e00ff */
[----:B------:R-:W0:Y:S02]  /*03e0*/  MUFU.RCP64H R17, R3 ;  /* 0x0000000300117308 */ /* 0x000e240000001800 */
[----:B------:R-:W-:Y:S01]  /*03f0*/  @!P2 ISETP.GE.U32.AND P3, PT, R5, R12, PT ;  /* 0x0000000c0500a20c */ /* 0x000fe20003f66070 */
[----:B------:R-:W-:-:S05]  /*0400*/  IMAD.MOV.U32 R12, RZ, RZ, 0x1ca00000 ;  /* 0x1ca00000ff0c7424 */ /* 0x000fca00078e00ff */
[----:B------:R-:W-:-:S04]  /*0410*/  @!P2 SEL R13, R12, 0x63400000, !P3 ;  /* 0x634000000c0da807 */ /* 0x000fc80005800000 */
[----:B------:R-:W-:-:S04]  /*0420*/  @!P2 LOP3.LUT R13, R13, 0x80000000, R9, 0xf8, !PT ;  /* 0x800000000d0da812 */ /* 0x000fc800078ef809 */
[----:B------:R-:W-:Y:S01]  /*0430*/  @!P2 LOP3.LUT R19, R13, 0x100000, RZ, 0xfc, !PT ;  /* 0x001000000d13a812 */ /* 0x000fe200078efcff */
[----:B0-----:R-:W-:-:S08]  /*0440*/  DFMA R10, R16, -R2, 1 ;  /* 0x3ff00000100a742b */ /* 0x001fd00000000802 */
[----:B------:R-:W-:-:S08]  /*0450*/  DFMA R10, R10, R10, R10 ;  /* 0x0000000a0a0a722b */ /* 0x000fd0000000000a */
[----:B------:R-:W-:Y:S01]  /*0460*/  DFMA R16, R16, R10, R16 ;  /* 0x0000000a1010722b */ /* 0x000fe20000000010 */
[----:B------:R-:W-:Y:S01]  /*0470*/  SEL R11, R12, 0x63400000, !P1 ;  /* 0x634000000c0b7807 */ /* 0x000fe20004800000 */
[----:B------:R-:W-:-:S03]  /*0480*/  IMAD.MOV.U32 R10, RZ, RZ, R8 ;  /* 0x000000ffff0a7224 */ /* 0x000fc600078e0008 */
[----:B------:R-:W-:-:S03]  /*0490*/  LOP3.LUT R11, R11, 0x800fffff, R9, 0xf8, !PT ;  /* 0x800fffff0b0b7812 */ /* 0x000fc600078ef809 */
[----:B------:R-:W-:-:S03]  /*04a0*/  DFMA R20, R16, -R2, 1 ;  /* 0x3ff000001014742b */ /* 0x000fc60000000802 */
[----:B------:R-:W-:-:S05]  /*04b0*/  @!P2 DFMA R10, R10, 2, -R18 ;  /* 0x400000000a0aa82b */ /* 0x000fca0000000812 */
[----:B------:R-:W-:Y:S01]  /*04c0*/  DFMA R16, R16, R20, R16 ;  /* 0x000000141010722b */ /* 0x000fe20000000010 */
[----:B------:R-:W-:Y:S02]  /*04d0*/  IMAD.MOV.U32 R21, RZ, RZ, R5 ;  /* 0x000000ffff157224 */ /* 0x000fe400078e0005 */
[----:B------:R-:W-:Y:S01]  /*04e0*/  IMAD.MOV.U32 R20, RZ, RZ, R14 ;  /* 0x000000ffff147224 */ /* 0x000fe200078e000e */
[----:B------:R-:W-:Y:S02]  /*04f0*/  @!P0 LOP3.LUT R20, R3, 0x7ff00000, RZ, 0xc0, !PT ;  /* 0x7ff0000003148812 */ /* 0x000fe400078ec0ff */
[----:B------:R-:W-:Y:S02]  /*0500*/  @!P2 LOP3.LUT R21, R11, 0x7ff00000, RZ, 0xc0, !PT ;  /* 0x7ff000000b15a812 */ /* 0x000fe400078ec0ff */
[----:B------:R-:W-:Y:S01]  /*0510*/  DMUL R18, R16, R10 ;  /* 0x0000000a10127228 */ /* 0x000fe20000000000 */
[----:B------:R-:W-:Y:S01]  /*0520*/  VIADD R22, R20, 0xffffffff ;  /* 0xffffffff14167836 */ /* 0x000fe20000000000 */
[----:B------:R-:W-:-:S04]  /*0530*/  IADD3 R13, PT, PT, R21, -0x1, RZ ;  /* 0xffffffff150d7810 */ /* 0x000fc80007ffe0ff */
[----:B------:R-:W-:Y:S02]  /*0540*/  ISETP.GT.U32.AND P0, PT, R13, 0x7feffffe, PT ;  /* 0x7feffffe0d00780c */ /* 0x000fe40003f04070 */
[----:B------:R-:W-:Y:S02]  /*0550*/  DFMA R14, R18, -R2, R10 ;  /* 0x80000002120e722b */ /* 0x000fe4000000000a */
[----:B------:R-:W-:-:S06]  /*0560*/  ISETP.GT.U32.OR P0, PT, R22, 0x7feffffe, P0 ;  /* 0x7feffffe1600780c */ /* 0x000fcc0000704470 */
[----:B------:R-:W-:-:S07]  /*0570*/  DFMA R14, R16, R14, R18 ;  /* 0x0000000e100e722b */ /* 0x000fce0000000012 */
[----:B------:R-:W-:Y:S05]  /*0580*/  @P0 BRA `(.L_x_6) ;  /* 0x00000000006c0947 */ /* 0x000fea0003800000 */
[----:B------:R-:W-:-:S04]  /*0590*/  LOP3.LUT R16, R7, 0x7ff00000, RZ, 0xc0, !PT ;  /* 0x7ff0000007107812 */ /* 0x000fc800078ec0ff */
[CC--:B------:R-:W-:Y:S02]  /*05a0*/  VIADDMNMX R8, R5.reuse, -R16.reuse, 0xb9600000, !PT ;  /* 0xb960000005087446 */ /* 0x0c0fe40007800910 */
[----:B------:R-:W-:Y:S02]  /*05b0*/  ISETP.GE.U32.AND P0, PT, R5, R16, PT ;  /* 0x000000100500720c */ /* 0x000fe40003f06070 */
[----:B------:R-:W-:Y:S02]  /*05c0*/  VIMNMX R8, PT, PT, R8, 0x46a00000, PT ;  /* 0x46a0000008087848 */ /* 0x000fe40003fe0100 */
[----:B------:R-:W-:-:S05]  /*05d0*/  SEL R5, R12, 0x63400000, !P0 ;  /* 0x634000000c057807 */ /* 0x000fca0004000000 */
[----:B------:R-:W-:Y:S02]  /*05e0*/  IMAD.IADD R5, R8, 0x1, -R5 ;  /* 0x0000000108057824 */ /* 0x000fe400078e0a05 */
[----:B------:R-:W-:Y:S02]  /*05f0*/  IMAD.MOV.U32 R8, RZ, RZ, RZ ;  /* 0x000000ffff087224 */ /* 0x000fe400078e00ff */
[----:B------:R-:W-:-:S06]  /*0600*/  VIADD R9, R5, 0x7fe00000 ;  /* 0x7fe0000005097836 */ /* 0x000fcc0000000000 */
[----:B------:R-:W-:-:S10]  /*0610*/  DMUL R12, R14, R8 ;  /* 0x000000080e0c7228 */ /* 0x000fd40000000000 */
[----:B------:R-:W-:-:S13]  /*0620*/  FSETP.GTU.AND P0, PT, |R13|, 1.469367938527859385e-39, PT ;  /* 0x001000000d00780b */ /* 0x000fda0003f0c200 */
[----:B------:R-:W-:Y:S05]  /*0630*/  @P0 BRA `(.L_x_7) ;  /* 0x0000000000940947 */ /* 0x000fea0003800000 */
[----:B------:R-:W-:Y:S01]  /*0640*/  DFMA R2, R14, -R2, R10 ;  /* 0x800000020e02722b */ /* 0x000fe2000000000a */
[----:B------:R-:W-:-:S09]  /*0650*/  IMAD.MOV.U32 R8, RZ, RZ, RZ ;  /* 0x000000ffff087224 */ /* 0x000fd200078e00ff */
[C---:B------:R-:W-:Y:S02]  /*0660*/  FSETP.NEU.AND P0, PT, R3.reuse, RZ, PT ;  /* 0x000000ff0300720b */ /* 0x040fe40003f0d000 */
[----:B------:R-:W-:-:S04]  /*0670*/  LOP3.LUT R7, R3, 0x80000000, R7, 0x48, !PT ;  /* 0x8000000003077812 */ /* 0x000fc800078e4807 */
[----:B------:R-:W-:-:S07]  /*0680*/  LOP3.LUT R9, R7, R9, RZ, 0xfc, !PT ;  /* 0x0000000907097212 */ /* 0x000fce00078efcff */
[----:B------:R-:W-:Y:S05]  /*0690*/  @!P0 BRA `(.L_x_7) ;  /* 0x00000000007c8947 */ /* 0x000fea0003800000 */
[----:B------:R-:W-:Y:S01]  /*06a0*/  IMAD.MOV R3, RZ, RZ, -R5 ;  /* 0x000000ffff037224 */ /* 0x000fe200078e0a05 */
[----:B------:R-:W-:Y:S01]  /*06b0*/  DMUL.RP R8, R14, R8 ;  /* 0x000000080e087228 */ /* 0x000fe20000008000 */
[----:B------:R-:W-:Y:S01]  /*06c0*/  IMAD.MOV.U32 R2, RZ, RZ, RZ ;  /* 0x000000ffff027224 */ /* 0x000fe200078e00ff */
[----:B------:R-:W-:-:S05]  /*06d0*/  IADD3 R5, PT, PT, -R5, -0x43300000, RZ ;  /* 0xbcd0000005057810 */ /* 0x000fca0007ffe1ff */
[----:B------:R-:W-:-:S03]  /*06e0*/  DFMA R2, R12, -R2, R14 ;  /* 0x800000020c02722b */ /* 0x000fc6000000000e */
[----:B------:R-:W-:-:S07]  /*06f0*/  LOP3.LUT R7, R9, R7, RZ, 0x3c, !PT ;  /* 0x0000000709077212 */ /* 0x000fce00078e3cff */
[----:B------:R-:W-:-:S04]  /*0700*/  FSETP.NEU.AND P0, PT, |R3|, R5, PT ;  /* 0x000000050300720b */ /* 0x000fc80003f0d200 */
[----:B------:R-:W-:Y:S02]  /*0710*/  FSEL R12, R8, R12, !P0 ;  /* 0x0000000c080c7208 */ /* 0x000fe40004000000 */
[----:B------:R-:W-:Y:S01]  /*0720*/  FSEL R13, R7, R13, !P0 ;  /* 0x0000000d070d7208 */ /* 0x000fe20004000000 */
[----:B------:R-:W-:Y:S06]  /*0730*/  BRA `(.L_x_7) ;  /* 0x0000000000547947 */ /* 0x000fec0003800000 */
.L_x_6:
[----:B------:R-:W-:-:S14]  /*0740*/  DSETP.NAN.AND P0, PT, R8, R8, PT ;  /* 0x000000080800722a */ /* 0x000fdc0003f08000 */
[----:B------:R-:W-:Y:S05]  /*0750*/  @P0 BRA `(.L_x_8) ;  /* 0x0000000000440947 */ /* 0x000fea0003800000 */
[----:B------:R-:W-:-:S14]  /*0760*/  DSETP.NAN.AND P0, PT, R6, R6, PT ;  /* 0x000000060600722a */ /* 0x000fdc0003f08000 */
[----:B------:R-:W-:Y:S05]  /*0770*/  @P0 BRA `(.L_x_9) ;  /* 0x0000000000300947 */ /* 0x000fea0003800000 */
[----:B------:R-:W-:Y:S01]  /*0780*/  ISETP.NE.AND P0, PT, R21, R20, PT ;  /* 0x000000141500720c */ /* 0x000fe20003f05270 */
[----:B------:R-:W-:Y:S01]  /*0790*/  IMAD.MOV.U32 R12, RZ, RZ, 0x0 ;  /* 0x00000000ff0c7424 */ /* 0x000fe200078e00ff */
[----:B------:R-:W-:-:S11]  /*07a0*/  MOV R13, 0xfff80000 ;  /* 0xfff80000000d7802 */ /* 0x000fd60000000f00 */
[----:B------:R-:W-:Y:S05]  /*07b0*/  @!P0 BRA `(.L_x_7) ;  /* 0x0000000000348947 */ /* 0x000fea0003800000 */
[----:B------:R-:W-:Y:S02]  /*07c0*/  ISETP.NE.AND P0, PT, R21, 0x7ff00000, PT ;  /* 0x7ff000001500780c */ /* 0x000fe40003f05270 */
[----:B------:R-:W-:Y:S02]  /*07d0*/  LOP3.LUT R13, R9, 0x80000000, R7, 0x48, !PT ;  /* 0x80000000090d7812 */ /* 0x000fe400078e4807 */
[----:B------:R-:W-:-:S13]  /*07e0*/  ISETP.EQ.OR P0, PT, R20, RZ, !P0 ;  /* 0x000000ff1400720c */ /* 0x000fda0004702670 */
[----:B------:R-:W-:Y:S01]  /*07f0*/  @P0 LOP3.LUT R2, R13, 0x7ff00000, RZ, 0xfc, !PT ;  /* 0x7ff000000d020812 */ /* 0x000fe200078efcff */
[----:B------:R-:W-:Y:S02]  /*0800*/  @!P0 IMAD.MOV.U32 R12, RZ, RZ, RZ ;  /* 0x000000ffff0c8224 */ /* 0x000fe400078e00ff */
[----:B------:R-:W-:Y:S02]  /*0810*/  @P0 IMAD.MOV.U32 R12, RZ, RZ, RZ ;  /* 0x000000ffff0c0224 */ /* 0x000fe400078e00ff */
[----:B------:R-:W-:Y:S01]  /*0820*/  @P0 IMAD.MOV.U32 R13, RZ, RZ, R2 ;  /* 0x000000ffff0d0224 */ /* 0x000fe200078e0002 */
[----:B------:R-:W-:Y:S06]  /*0830*/  BRA `(.L_x_7) ;  /* 0x0000000000147947 */ /* 0x000fec0003800000 */
.L_x_9:
[----:B------:R-:W-:Y:S01]  /*0840*/  LOP3.LUT R13, R7, 0x80000, RZ, 0xfc, !PT ;  /* 0x00080000070d7812 */ /* 0x000fe200078efcff */
[----:B------:R-:W-:Y:S01]  /*0850*/  IMAD.MOV.U32 R12, RZ, RZ, R6 ;  /* 0x000000ffff0c7224 */ /* 0x000fe200078e0006 */
[----:B------:R-:W-:Y:S06]  /*0860*/  BRA `(.L_x_7) ;  /* 0x0000000000087947 */ /* 0x000fec0003800000 */
.L_x_8:
[----:B------:R-:W-:Y:S01]  /*0870*/  LOP3.LUT R13, R9, 0x80000, RZ, 0xfc, !PT ;  /* 0x00080000090d7812 */ /* 0x000fe200078efcff */
[----:B------:R-:W-:-:S07]  /*0880*/  IMAD.MOV.U32 R12, RZ, RZ, R8 ;  /* 0x000000ffff0c7224 */ /* 0x000fce00078e0008 */
.L_x_7:
[----:B------:R-:W-:Y:S05]  /*0890*/  BSYNC.RECONVERGENT B1 ;  /* 0x0000000000017941 */ /* 0x000fea0003800200 */
.L_x_5:
[----:B------:R-:W-:Y:S02]  /*08a0*/  IMAD.MOV.U32 R2, RZ, RZ, R0 ;  /* 0x000000ffff027224 */ /* 0x000fe400078e0000 */
[----:B------:R-:W-:-:S04]  /*08b0*/  IMAD.MOV.U32 R3, RZ, RZ, 0x0 ;  /* 0x00000000ff037424 */ /* 0x000fc800078e00ff */
[----:B------:R-:W-:Y:S05]  /*08c0*/  RET.REL.NODEC R2 `(_Z10DistKernelPfif) ;  /* 0xfffffff402cc7950 */ /* 0x000fea0003c3ffff */
        .weak           $__internal_1_$__cuda_sm20_sqrt_rn_f32_slowpath
        .type           $__internal_1_$__cuda_sm20_sqrt_rn_f32_slowpath,@function
        .size           $__internal_1_$__cuda_sm20_sqrt_rn_f32_slowpath,(.L_x_13 - $__internal_1_$__cuda_sm20_sqrt_rn_f32_slowpath)
$__internal_1_$__cuda_sm20_sqrt_rn_f32_slowpath:
[----:B------:R-:W-:-:S13]  /*08d0*/  LOP3.LUT P0, RZ, R6, 0x7fffffff, RZ, 0xc0, !PT ;  /* 0x7fffffff06ff7812 */ /* 0x000fda000780c0ff */
[----:B------:R-:W-:Y:S01]  /*08e0*/  @!P0 MOV R2, R6 ;  /* 0x0000000600028202 */ /* 0x000fe20000000f00 */
[----:B------:R-:W-:Y:S06]  /*08f0*/  @!P0 BRA `(.L_x_10) ;  /* 0x0000000000448947 */ /* 0x000fec0003800000 */
[----:B------:R-:W-:Y:S01]  /*0900*/  FSETP.GEU.FTZ.AND P0, PT, R6, RZ, PT ;  /* 0x000000ff0600720b */ /* 0x000fe20003f1e000 */
[----:B------:R-:W-:-:S12]  /*0910*/  IMAD.MOV.U32 R0, RZ, RZ, R6 ;  /* 0x000000ffff007224 */ /* 0x000fd800078e0006 */
[----:B------:R-:W-:Y:S01]  /*0920*/  @!P0 IMAD.MOV.U32 R2, RZ, RZ, 0x7fffffff ;  /* 0x7fffffffff028424 */ /* 0x000fe200078e00ff */
[----:B------:R-:W-:Y:S06]  /*0930*/  @!P0 BRA `(.L_x_10) ;  /* 0x0000000000348947 */ /* 0x000fec0003800000 */
[----:B------:R-:W-:-:S13]  /*0940*/  FSETP.GTU.FTZ.AND P0, PT, |R0|, +INF , PT ;  /* 0x7f8000000000780b */ /* 0x000fda0003f1c200 */
[----:B------:R-:W-:Y:S01]  /*0950*/  @P0 FADD.FTZ R2, R0, 1 ;  /* 0x3f80000000020421 */ /* 0x000fe20000010000 */
[----:B------:R-:W-:Y:S06]  /*0960*/  @P0 BRA `(.L_x_10) ;  /* 0x0000000000280947 */ /* 0x000fec0003800000 */
[----:B------:R-:W-:-:S13]  /*0970*/  FSETP.NEU.FTZ.AND P0, PT, |R0|, +INF , PT ;  /* 0x7f8000000000780b */ /* 0x000fda0003f1d200 */
[----:B------:R-:W-:-:S04]  /*0980*/  @P0 FFMA R3, R0, 1.84467440737095516160e+19, RZ ;  /* 0x5f80000000030823 */ /* 0x000fc800000000ff */
[----:B------:R-:W0:Y:S02]  /*0990*/  @P0 MUFU.RSQ R2, R3 ;  /* 0x0000000300020308 */ /* 0x000e240000001400 */
[----:B0-----:R-:W-:Y:S01]  /*09a0*/  @P0 FMUL.FTZ R6, R3, R2 ;  /* 0x0000000203060220 */ /* 0x001fe20000410000 */
[----:B------:R-:W-:Y:S01]  /*09b0*/  @P0 FMUL.FTZ R7, R2, 0.5 ;  /* 0x3f00000002070820 */ /* 0x000fe20000410000 */
[----:B------:R-:W-:Y:S02]  /*09c0*/  @!P0 IMAD.MOV.U32 R2, RZ, RZ, R0 ;  /* 0x000000ffff028224 */ /* 0x000fe400078e0000 */
[----:B------:R-:W-:-:S04]  /*09d0*/  @P0 FADD.FTZ R5, -R6, -RZ ;  /* 0x800000ff06050221 */ /* 0x000fc80000010100 */
[----:B------:R-:W-:-:S04]  /*09e0*/  @P0 FFMA R5, R6, R5, R3 ;  /* 0x0000000506050223 */ /* 0x000fc80000000003 */
[----:B------:R-:W-:-:S04]  /*09f0*/  @P0 FFMA R5, R5, R7, R6 ;  /* 0x0000000705050223 */ /* 0x000fc80000000006 */
[----:B------:R-:W-:-:S07]  /*0a00*/  @P0 FMUL.FTZ R2, R5, 2.3283064365386962891e-10 ;  /* 0x2f80000005020820 */ /* 0x000fce0000410000 */
.L_x_10:
[----:B------:R-:W-:Y:S02]  /*0a10*/  IMAD.MOV.U32 R7, RZ, RZ, R2 ;  /* 0x000000ffff077224 */ /* 0x000fe400078e0002 */
[----:B------:R-:W-:Y:S02]  /*0a20*/  IMAD.MOV.U32 R2, RZ, RZ, R8 ;  /* 0x000000ffff027224 */ /* 0x000fe400078e0008 */
[----:B------:R-:W-:-:S04]  /*0a30*/  IMAD.MOV.U32 R3, RZ, RZ, 0x0 ;  /* 0x00000000ff037424 */ /* 0x000fc800078e00ff */
[----:B------:R-:W-:Y:S05]  /*0a40*/  RET.REL.NODEC R2 `(_Z10DistKernelPfif) ;  /* 0xfffffff4026c7950 */ /* 0x000fea0003c3ffff */
.L_x_11:
[----:B------:R-:W-:-:S00]  /*0a50*/  BRA `(.L_x_11) ;  /* 0xfffffffc00fc7947 */ /* 0x000fc0000383ffff */
[----:B------:R-:W-:-:S00]  /*0a60*/  NOP ;  /* 0x0000000000007918 */ /* 0x000fc00000000000 */
        /* <DEDUP_REMOVED lines=9> */
.L_x_13:


//--------------------- .nv.shared.reserved.0     --------------------------
	.section	.nv.shared.reserved.0,"aw",@nobits
	.weak		__nv_reservedSMEM_offset_0_alias
	.size		__nv_reservedSMEM_offset_0_alias, 0, 64
	.other		__nv_reservedSMEM_offset_0_alias,@"STO_CUDA_RESERVED_SHARED STV_DEFAULT"
__nv_reservedSMEM_offset_0_alias:
	.zero		0
	.zero		64


//--------------------- .nv.constant0._Z10DistKernelPfif --------------------------
	.section	.nv.constant0._Z10DistKernelPfif,"a",@progbits
	.sectionflags	@""
	.align	4
.nv.constant0._Z10DistKernelPfif:
	.zero		912


//--------------------- SYMBOLS --------------------------

	.type		.nv.reservedSmem.offset0,@object
	.size		.nv.reservedSmem.offset0,0x4
